//
// Generated by NVIDIA NVVM Compiler
//
// Compiler Build ID: CL-36424714
// Cuda compilation tools, release 13.0, V13.0.88
// Based on NVVM 20.0.0
//

.version 9.0
.target sm_100
.address_size 64

	// .globl	_Z11findMinimumPfS_i
// _ZZ11findMinimumPfS_iE4buff has been demoted

.visible .entry _Z11findMinimumPfS_i(
	.param .u64 .ptr .align 1 _Z11findMinimumPfS_i_param_0,
	.param .u64 .ptr .align 1 _Z11findMinimumPfS_i_param_1,
	.param .u32 _Z11findMinimumPfS_i_param_2
)
{
	.reg .pred 	%p<3>;
	.reg .b32 	%r<10>;
	.reg .b32 	%f<33>;
	.reg .b64 	%rd<9>;
	// demoted variable
	.shared .align 4 .b8 _ZZ11findMinimumPfS_iE4buff[4096];
	ld.param.u64 	%rd2, [_Z11findMinimumPfS_i_param_0];
	ld.param.u64 	%rd1, [_Z11findMinimumPfS_i_param_1];
	cvta.to.global.u64 	%rd3, %rd2;
	mov.u32 	%r1, %tid.x;
	mov.u32 	%r2, %ctaid.x;
	shl.b32 	%r4, %r2, 10;
	or.b32  	%r5, %r4, %r1;
	mul.wide.s32 	%rd4, %r5, 4;
	add.s64 	%rd5, %rd3, %rd4;
	ld.global.f32 	%f1, [%rd5];
	shl.b32 	%r6, %r1, 2;
	mov.u32 	%r7, _ZZ11findMinimumPfS_iE4buff;
	add.s32 	%r3, %r7, %r6;
	st.volatile.shared.f32 	[%r3], %f1;
	setp.gt.u32 	%p1, %r1, 511;
	@%p1 bra 	$L__BB0_2;
	add.s32 	%r9, %r3, %r6;
	ld.volatile.shared.f32 	%f2, [%r3];
	ld.volatile.shared.f32 	%f3, [%r9];
	min.f32 	%f4, %f2, %f3;
	st.volatile.shared.f32 	[%r3], %f4;
	ld.volatile.shared.f32 	%f5, [%r3];
	ld.volatile.shared.f32 	%f6, [%r9];
	min.f32 	%f7, %f5, %f6;
	st.volatile.shared.f32 	[%r3], %f7;
	ld.volatile.shared.f32 	%f8, [%r3];
	ld.volatile.shared.f32 	%f9, [%r9];
	min.f32 	%f10, %f8, %f9;
	st.volatile.shared.f32 	[%r3], %f10;
	ld.volatile.shared.f32 	%f11, [%r3];
	ld.volatile.shared.f32 	%f12, [%r9];
	min.f32 	%f13, %f11, %f12;
	st.volatile.shared.f32 	[%r3], %f13;
	ld.volatile.shared.f32 	%f14, [%r3];
	ld.volatile.shared.f32 	%f15, [%r9];
	min.f32 	%f16, %f14, %f15;
	st.volatile.shared.f32 	[%r3], %f16;
	ld.volatile.shared.f32 	%f17, [%r3];
	ld.volatile.shared.f32 	%f18, [%r9];
	min.f32 	%f19, %f17, %f18;
	st.volatile.shared.f32 	[%r3], %f19;
	ld.volatile.shared.f32 	%f20, [%r3];
	ld.volatile.shared.f32 	%f21, [%r9];
	min.f32 	%f22, %f20, %f21;
	st.volatile.shared.f32 	[%r3], %f22;
	ld.volatile.shared.f32 	%f23, [%r3];
	ld.volatile.shared.f32 	%f24, [%r9];
	min.f32 	%f25, %f23, %f24;
	st.volatile.shared.f32 	[%r3], %f25;
	ld.volatile.shared.f32 	%f26, [%r3];
	ld.volatile.shared.f32 	%f27, [%r9];
	min.f32 	%f28, %f26, %f27;
	st.volatile.shared.f32 	[%r3], %f28;
	ld.volatile.shared.f32 	%f29, [%r3];
	ld.volatile.shared.f32 	%f30, [%r9];
	min.f32 	%f31, %f29, %f30;
	st.volatile.shared.f32 	[%r3], %f31;
$L__BB0_2:
	setp.ne.s32 	%p2, %r1, 0;
	@%p2 bra 	$L__BB0_4;
	ld.volatile.shared.f32 	%f32, [_ZZ11findMinimumPfS_iE4buff];
	cvta.to.global.u64 	%rd6, %rd1;
	mul.wide.u32 	%rd7, %r2, 4;
	add.s64 	%rd8, %rd6, %rd7;
	st.global.f32 	[%rd8], %f32;
$L__BB0_4:
	ret;

}


// ===== COMPILED SASS (sm_100) =====

	.target	sm_100

	.elftype	@"ET_EXEC"


//--------------------- .note.nv.tkinfo           --------------------------
	.section	.note.nv.tkinfo,"",@"SHT_NOTE"
	.sectionflags	@"SHF_NOTE_NV_TKINFO"
	.tkinfo
        /*0018*/ 	.word	0x00000002
        /*0030*/ 	.string	""
        /*0030*/ 	.string	"ptxas"
        /*0030*/ 	.string	"Cuda compilation tools, release 13.0, V13.0.88"
        /*0030*/ 	.string	"Build cuda_13.0.r13.0/compiler.36424714_0"
        /*0030*/ 	.string	"-arch sm_100 -m 64 "



//--------------------- .note.nv.cuinfo           --------------------------
	.section	.note.nv.cuinfo,"",@"SHT_NOTE"
	.sectionflags	@"SHF_NOTE_NV_CUINFO"
        /*0018*/ 	.short	0x0002
        /*001a*/ 	.short	0x0064
        /*001c*/ 	.short	0x0082
	.zero		2


//--------------------- .nv.info                  --------------------------
	.section	.nv.info,"",@"SHT_CUDA_INFO"
	.align	4


	//----- nvinfo : EIATTR_REGCOUNT
	.align		4
        /*0000*/ 	.byte	0x04, 0x2f
        /*0002*/ 	.short	(.L_1 - .L_0)
	.align		4
.L_0:
        /*0004*/ 	.word	index@(_Z11findMinimumPfS_i)
        /*0008*/ 	.word	0x0000000e


	//----- nvinfo : EIATTR_FRAME_SIZE
	.align		4
.L_1:
        /*000c*/ 	.byte	0x04, 0x11
        /*000e*/ 	.short	(.L_3 - .L_2)
	.align		4
.L_2:
        /*0010*/ 	.word	index@(_Z11findMinimumPfS_i)
        /*0014*/ 	.word	0x00000000


	//----- nvinfo : EIATTR_MIN_STACK_SIZE
	.align		4
.L_3:
        /*0018*/ 	.byte	0x04, 0x12
        /*001a*/ 	.short	(.L_5 - .L_4)
	.align		4
.L_4:
        /*001c*/ 	.word	index@(_Z11findMinimumPfS_i)
        /*0020*/ 	.word	0x00000000
.L_5:


//--------------------- .nv.compat                --------------------------
	.section	.nv.compat,"",@"SHT_CUDA_COMPAT_INFO"
	.align	4
        /*0000*/ 	.byte	0x02, 0x09, 0x00, 0x00, 0x02, 0x02, 0x01, 0x00, 0x02, 0x05, 0x05, 0x00, 0x03, 0x07, 0x01, 0x01
        /*0010*/ 	.byte	0x02, 0x03, 0x00, 0x00, 0x02, 0x06, 0x01, 0x00, 0x04, 0x0b, 0x08, 0x00, 0x09, 0x00, 0x00, 0x00
        /*0020*/ 	.byte	0x00, 0x00, 0x00, 0x00


//--------------------- .nv.info._Z11findMinimumPfS_i --------------------------
	.section	.nv.info._Z11findMinimumPfS_i,"",@"SHT_CUDA_INFO"
	.sectionflags	@""
	.align	4


	//----- nvinfo : EIATTR_CUDA_API_VERSION
	.align		4
        /*0000*/ 	.byte	0x04, 0x37
        /*0002*/ 	.short	(.L_7 - .L_6)
.L_6:
        /*0004*/ 	.word	0x00000082


	//----- nvinfo : EIATTR_KPARAM_INFO
	.align		4
.L_7:
        /*0008*/ 	.byte	0x04, 0x17
        /*000a*/ 	.short	(.L_9 - .L_8)
.L_8:
        /*000c*/ 	.word	0x00000000
        /*0010*/ 	.short	0x0002
        /*0012*/ 	.short	0x0010
        /*0014*/ 	.byte	0x00, 0xf0, 0x11, 0x00


	//----- nvinfo : EIATTR_KPARAM_INFO
	.align		4
.L_9:
        /*0018*/ 	.byte	0x04, 0x17
        /*001a*/ 	.short	(.L_11 - .L_10)
.L_10:
        /*001c*/ 	.word	0x00000000
        /*0020*/ 	.short	0x0001
        /*0022*/ 	.short	0x0008
        /*0024*/ 	.byte	0x00, 0xf5, 0x21, 0x00


	//----- nvinfo : EIATTR_KPARAM_INFO
	.align		4
.L_11:
        /*0028*/ 	.byte	0x04, 0x17
        /*002a*/ 	.short	(.L_13 - .L_12)
.L_12:
        /*002c*/ 	.word	0x00000000
        /*0030*/ 	.short	0x0000
        /*0032*/ 	.short	0x0000
        /*0034*/ 	.byte	0x00, 0xf5, 0x21, 0x00


	//----- nvinfo : EIATTR_SPARSE_MMA_MASK
	.align		4
.L_13:
        /*0038*/ 	.byte	0x03, 0x50
        /*003a*/ 	.short	0x0000


	//----- nvinfo : EIATTR_MAXREG_COUNT
	.align		4
        /*003c*/ 	.byte	0x03, 0x1b
        /*003e*/ 	.short	0x00ff


	//----- nvinfo : EIATTR_MERCURY_ISA_VERSION
	.align		4
        /*0040*/ 	.byte	0x03, 0x5f
        /*0042*/ 	.short	0x0101


	//----- nvinfo : EIATTR_VRC_CTA_INIT_COUNT
	.align		4
        /*0044*/ 	.byte	0x02, 0x4a
	.zero		1
	.zero		1


	//----- nvinfo : EIATTR_EXIT_INSTR_OFFSETS
	.align		4
        /*0048*/ 	.byte	0x04, 0x1c
        /*004a*/ 	.short	(.L_15 - .L_14)


	//   ....[0]....
.L_14:
        /*004c*/ 	.word	0x000003c0


	//   ....[1]....
        /*0050*/ 	.word	0x00000410


	//----- nvinfo : EIATTR_CRS_STACK_SIZE
	.align		4
.L_15:
        /*0054*/ 	.byte	0x04, 0x1e
        /*0056*/ 	.short	(.L_17 - .L_16)
.L_16:
        /*0058*/ 	.word	0x00000000


	//----- nvinfo : EIATTR_CBANK_PARAM_SIZE
	.align		4
.L_17:
        /*005c*/ 	.byte	0x03, 0x19
        /*005e*/ 	.short	0x0014


	//----- nvinfo : EIATTR_PARAM_CBANK
	.align		4
        /*0060*/ 	.byte	0x04, 0x0a
        /*0062*/ 	.short	(.L_19 - .L_18)
	.align		4
.L_18:
        /*0064*/ 	.word	index@(.nv.constant0._Z11findMinimumPfS_i)
        /*0068*/ 	.short	0x0380
        /*006a*/ 	.short	0x0014


	//----- nvinfo : EIATTR_SW_WAR
	.align		4
.L_19:
        /*006c*/ 	.byte	0x04, 0x36
        /*006e*/ 	.short	(.L_21 - .L_20)
.L_20:
        /*0070*/ 	.word	0x00000008
.L_21:


//--------------------- .nv.callgraph             --------------------------
	.section	.nv.callgraph,"",@"SHT_CUDA_CALLGRAPH"
	.align	4
	.sectionentsize	8
	.align		4
        /*0000*/ 	.word	0x00000000
	.align		4
        /*0004*/ 	.word	0xffffffff
	.align		4
        /*0008*/ 	.word	0x00000000
	.align		4
        /*000c*/ 	.word	0xfffffffe
	.align		4
        /*0010*/ 	.word	0x00000000
	.align		4
        /*0014*/ 	.word	0xfffffffd
	.align		4
        /*0018*/ 	.word	0x00000000
	.align		4
        /*001c*/ 	.word	0xfffffffc


//--------------------- .text._Z11findMinimumPfS_i --------------------------
	.section	.text._Z11findMinimumPfS_i,"ax",@progbits
	.align	128
        .global         _Z11findMinimumPfS_i
        .type           _Z11findMinimumPfS_i,@function
        .size           _Z11findMinimumPfS_i,(.L_x_3 - _Z11findMinimumPfS_i)
        .other          _Z11findMinimumPfS_i,@"STO_CUDA_ENTRY STV_DEFAULT"
_Z11findMinimumPfS_i:
.text._Z11findMinimumPfS_i:
[----:B------:R-:W-:Y:S01]  /*0000*/  LDC R1, c[0x0][0x37c] ;  /* 0x0000df00ff017b82 */ /* 0x000fe20000000800 */
[----:B------:R-:W0:Y:S07]  /*0010*/  S2R R0, SR_CTAID.X ;  /* 0x0000000000007919 */ /* 0x000e2e0000002500 */
[----:B------:R-:W1:Y:S01]  /*0020*/  LDC.64 R4, c[0x0][0x380] ;  /* 0x0000e000ff047b82 */ /* 0x000e620000000a00 */
[----:B------:R-:W2:Y:S01]  /*0030*/  LDCU.64 UR6, c[0x0][0x358] ;  /* 0x00006b00ff0677ac */ /* 0x000ea20008000a00 */
[----:B------:R-:W3:Y:S01]  /*0040*/  S2R R7, SR_TID.X ;  /* 0x0000000000077919 */ /* 0x000ee20000002100 */
[----:B0-----:R-:W-:-:S05]  /*0050*/  IMAD.SHL.U32 R2, R0, 0x400, RZ ;  /* 0x0000040000027824 */ /* 0x001fca00078e00ff */
[----:B---3--:R-:W-:-:S05]  /*0060*/  LOP3.LUT R3, R2, R7, RZ, 0xfc, !PT ;  /* 0x0000000702037212 */ /* 0x008fca00078efcff */
[----:B-1----:R-:W-:-:S06]  /*0070*/  IMAD.WIDE R4, R3, 0x4, R4 ;  /* 0x0000000403047825 */ /* 0x002fcc00078e0204 */
[----:B--2---:R-:W2:Y:S01]  /*0080*/  LDG.E R5, desc[UR6][R4.64] ;  /* 0x0000000604057981 */ /* 0x004ea2000c1e1900 */
[----:B------:R-:W0:Y:S01]  /*0090*/  S2UR UR5, SR_CgaCtaId ;  /* 0x00000000000579c3 */ /* 0x000e220000008800 */
[----:B------:R-:W-:Y:S01]  /*00a0*/  UMOV UR4, 0x400 ;  /* 0x0000040000047882 */ /* 0x000fe20000000000 */
[C---:B------:R-:W-:Y:S01]  /*00b0*/  ISETP.GT.U32.AND P0, PT, R7.reuse, 0x1ff, PT ;  /* 0x000001ff0700780c */ /* 0x040fe20003f04070 */
[----:B------:R-:W-:Y:S01]  /*00c0*/  BSSY.RECONVERGENT B0, `(.L_x_0) ;  /* 0x000002f000007945 */ /* 0x000fe20003800200 */
[----:B------:R-:W-:Y:S01]  /*00d0*/  ISETP.NE.AND P1, PT, R7, RZ, PT ;  /* 0x000000ff0700720c */ /* 0x000fe20003f25270 */
[----:B0-----:R-:W-:-:S06]  /*00e0*/  ULEA UR4, UR5, UR4, 0x18 ;  /* 0x0000000405047291 */ /* 0x001fcc000f8ec0ff */
[----:B------:R-:W-:-:S05]  /*00f0*/  LEA R2, R7, UR4, 0x2 ;  /* 0x0000000407027c11 */ /* 0x000fca000f8e10ff */
[----:B--2---:R0:W-:Y:S01]  /*0100*/  STS [R2], R5 ;  /* 0x0000000502007388 */ /* 0x0041e20000000800 */
[----:B------:R-:W-:Y:S05]  /*0110*/  @P0 BRA `(.L_x_1) ;  /* 0x0000000000a40947 */ /* 0x000fea0003800000 */
[----:B------:R-:W-:Y:S01]  /*0120*/  IMAD R3, R7, 0x4, R2 ;  /* 0x0000000407037824 */ /* 0x000fe200078e0202 */
[----:B------:R-:W-:Y:S04]  /*0130*/  LDS R4, [R2] ;  /* 0x0000000002047984 */ /* 0x000fe80000000800 */
[----:B0-----:R-:W0:Y:S02]  /*0140*/  LDS R5, [R3] ;  /* 0x0000000003057984 */ /* 0x001e240000000800 */
[----:B0-----:R-:W-:-:S05]  /*0150*/  FMNMX R5, R4, R5, PT ;  /* 0x0000000504057209 */ /* 0x001fca0003800000 */
[----:B------:R-:W-:Y:S04]  /*0160*/  STS [R2], R5 ;  /* 0x0000000502007388 */ /* 0x000fe80000000800 */
[----:B------:R-:W-:Y:S04]  /*0170*/  LDS R4, [R2] ;  /* 0x0000000002047984 */ /* 0x000fe80000000800 */
[----:B------:R-:W0:Y:S02]  /*0180*/  LDS R7, [R3] ;  /* 0x0000000003077984 */ /* 0x000e240000000800 */
        /* <DEDUP_REMOVED lines=33> */
[----:B------:R1:W-:Y:S02]  /*03a0*/  STS [R2], R7 ;  /* 0x0000000702007388 */ /* 0x0003e40000000800 */
.L_x_1:
[----:B------:R-:W-:Y:S05]  /*03b0*/  BSYNC.RECONVERGENT B0 ;  /* 0x0000000000007941 */ /* 0x000fea0003800200 */
.L_x_0:
[----:B------:R-:W-:Y:S05]  /*03c0*/  @P1 EXIT ;  /* 0x000000000000194d */ /* 0x000fea0003800000 */
[----:B0-----:R-:W0:Y:S01]  /*03d0*/  LDS R5, [UR4] ;  /* 0x00000004ff057984 */ /* 0x001e220008000800 */
[----:B-1----:R-:W1:Y:S02]  /*03e0*/  LDC.64 R2, c[0x0][0x388] ;  /* 0x0000e200ff027b82 */ /* 0x002e640000000a00 */
[----:B-1----:R-:W-:-:S05]  /*03f0*/  IMAD.WIDE.U32 R2, R0, 0x4, R2 ;  /* 0x0000000400027825 */ /* 0x002fca00078e0002 */
[----:B0-----:R-:W-:Y:S01]  /*0400*/  STG.E desc[UR6][R2.64], R5 ;  /* 0x0000000502007986 */ /* 0x001fe2000c101906 */
[----:B------:R-:W-:Y:S05]  /*0410*/  EXIT ;  /* 0x000000000000794d */ /* 0x000fea0003800000 */
.L_x_2:
[----:B------:R-:W-:-:S00]  /*0420*/  BRA `(.L_x_2) ;  /* 0xfffffffc00fc7947 */ /* 0x000fc0000383ffff */
[----:B------:R-:W-:-:S00]  /*0430*/  NOP ;  /* 0x0000000000007918 */ /* 0x000fc00000000000 */
        /* <DEDUP_REMOVED lines=12> */
.L_x_3:


//--------------------- .nv.shared._Z11findMinimumPfS_i --------------------------
	.section	.nv.shared._Z11findMinimumPfS_i,"aw",@nobits
	.sectionflags	@""
	.align	4
.nv.shared._Z11findMinimumPfS_i:
	.zero		5120


//--------------------- .nv.shared.reserved.0     --------------------------
	.section	.nv.shared.reserved.0,"aw",@nobits
	.weak		__nv_reservedSMEM_offset_0_alias
	.size		__nv_reservedSMEM_offset_0_alias, 0, 64
	.other		__nv_reservedSMEM_offset_0_alias,@"STO_CUDA_RESERVED_SHARED STV_DEFAULT"
__nv_reservedSMEM_offset_0_alias:
	.zero		0
	.zero		64


//--------------------- .nv.constant0._Z11findMinimumPfS_i --------------------------
	.section	.nv.constant0._Z11findMinimumPfS_i,"a",@progbits
	.sectionflags	@""
	.align	4
.nv.constant0._Z11findMinimumPfS_i:
	.zero		916


//--------------------- SYMBOLS --------------------------

	.type		.nv.reservedSmem.offset0,@object
	.size		.nv.reservedSmem.offset0,0x4
	.type		.nv.reservedSmem.cap,@object
	.size		.nv.reservedSmem.cap,0x4
